//
// Generated by NVIDIA NVVM Compiler
//
// Compiler Build ID: CL-36424714
// Cuda compilation tools, release 13.0, V13.0.88
// Based on NVVM 20.0.0
//

.version 9.0
.target sm_100
.address_size 64

	// .globl	default_function_kernel

.visible .entry default_function_kernel(
	.param .u64 .ptr .align 1 default_function_kernel_param_0,
	.param .u64 .ptr .align 1 default_function_kernel_param_1
)
.maxntid 57
{
	.reg .b16 	%rs<4>;
	.reg .b32 	%r<17>;
	.reg .b32 	%f<2>;
	.reg .b64 	%rd<9>;

	ld.param.u64 	%rd1, [default_function_kernel_param_0];
	ld.param.u64 	%rd2, [default_function_kernel_param_1];
	cvta.to.global.u64 	%rd3, %rd2;
	cvta.to.global.u64 	%rd4, %rd1;
	mov.u32 	%r1, %ctaid.x;
	shr.u32 	%r2, %r1, 5;
	and.b32  	%r3, %r1, 31;
	mov.u32 	%r4, %tid.x;
	cvt.u16.u32 	%rs1, %r4;
	mul.lo.s16 	%rs2, %rs1, 27;
	shr.u16 	%rs3, %rs2, 9;
	cvt.u32.u16 	%r5, %rs3;
	mad.lo.s32 	%r6, %r3, 3, %r5;
	shr.u32 	%r7, %r6, 3;
	mad.lo.s32 	%r8, %r1, 57, %r4;
	shr.u32 	%r9, %r8, 2;
	mul.hi.u32 	%r10, %r9, 452101821;
	shr.u32 	%r11, %r10, 1;
	mul.lo.s32 	%r12, %r11, 76;
	sub.s32 	%r13, %r8, %r12;
	shr.u32 	%r14, %r13, 1;
	mad.lo.s32 	%r15, %r2, 456, %r14;
	mad.lo.s32 	%r16, %r7, 38, %r15;
	mul.wide.u32 	%rd5, %r16, 4;
	add.s64 	%rd6, %rd4, %rd5;
	ld.global.nc.f32 	%f1, [%rd6];
	mul.wide.u32 	%rd7, %r8, 4;
	add.s64 	%rd8, %rd3, %rd7;
	st.global.f32 	[%rd8], %f1;
	ret;

}


// ===== COMPILED SASS (sm_100) =====

	.target	sm_100

	.elftype	@"ET_EXEC"


//--------------------- .note.nv.tkinfo           --------------------------
	.section	.note.nv.tkinfo,"",@"SHT_NOTE"
	.sectionflags	@"SHF_NOTE_NV_TKINFO"
	.tkinfo
        /*0018*/ 	.word	0x00000002
        /*0030*/ 	.string	""
        /*0030*/ 	.string	"ptxas"
        /*0030*/ 	.string	"Cuda compilation tools, release 13.0, V13.0.88"
        /*0030*/ 	.string	"Build cuda_13.0.r13.0/compiler.36424714_0"
        /*0030*/ 	.string	"-arch sm_100 -m 64 "



//--------------------- .note.nv.cuinfo           --------------------------
	.section	.note.nv.cuinfo,"",@"SHT_NOTE"
	.sectionflags	@"SHF_NOTE_NV_CUINFO"
        /*0018*/ 	.short	0x0002
        /*001a*/ 	.short	0x0064
        /*001c*/ 	.short	0x0082
	.zero		2


//--------------------- .nv.info                  --------------------------
	.section	.nv.info,"",@"SHT_CUDA_INFO"
	.align	4


	//----- nvinfo : EIATTR_REGCOUNT
	.align		4
        /*0000*/ 	.byte	0x04, 0x2f
        /*0002*/ 	.short	(.L_1 - .L_0)
	.align		4
.L_0:
        /*0004*/ 	.word	index@(default_function_kernel)
        /*0008*/ 	.word	0x0000000c


	//----- nvinfo : EIATTR_FRAME_SIZE
	.align		4
.L_1:
        /*000c*/ 	.byte	0x04, 0x11
        /*000e*/ 	.short	(.L_3 - .L_2)
	.align		4
.L_2:
        /*0010*/ 	.word	index@(default_function_kernel)
        /*0014*/ 	.word	0x00000000


	//----- nvinfo : EIATTR_MIN_STACK_SIZE
	.align		4
.L_3:
        /*0018*/ 	.byte	0x04, 0x12
        /*001a*/ 	.short	(.L_5 - .L_4)
	.align		4
.L_4:
        /*001c*/ 	.word	index@(default_function_kernel)
        /*0020*/ 	.word	0x00000000
.L_5:


//--------------------- .nv.compat                --------------------------
	.section	.nv.compat,"",@"SHT_CUDA_COMPAT_INFO"
	.align	4
        /*0000*/ 	.byte	0x02, 0x09, 0x00, 0x00, 0x02, 0x02, 0x01, 0x00, 0x02, 0x05, 0x05, 0x00, 0x03, 0x07, 0x01, 0x01
        /*0010*/ 	.byte	0x02, 0x03, 0x00, 0x00, 0x02, 0x06, 0x01, 0x00, 0x04, 0x0b, 0x08, 0x00, 0x09, 0x00, 0x00, 0x00
        /*0020*/ 	.byte	0x00, 0x00, 0x00, 0x00


//--------------------- .nv.info.default_function_kernel --------------------------
	.section	.nv.info.default_function_kernel,"",@"SHT_CUDA_INFO"
	.sectionflags	@""
	.align	4


	//----- nvinfo : EIATTR_CUDA_API_VERSION
	.align		4
        /*0000*/ 	.byte	0x04, 0x37
        /*0002*/ 	.short	(.L_7 - .L_6)
.L_6:
        /*0004*/ 	.word	0x00000082


	//----- nvinfo : EIATTR_KPARAM_INFO
	.align		4
.L_7:
        /*0008*/ 	.byte	0x04, 0x17
        /*000a*/ 	.short	(.L_9 - .L_8)
.L_8:
        /*000c*/ 	.word	0x00000000
        /*0010*/ 	.short	0x0001
        /*0012*/ 	.short	0x0008
        /*0014*/ 	.byte	0x00, 0xf5, 0x21, 0x00


	//----- nvinfo : EIATTR_KPARAM_INFO
	.align		4
.L_9:
        /*0018*/ 	.byte	0x04, 0x17
        /*001a*/ 	.short	(.L_11 - .L_10)
.L_10:
        /*001c*/ 	.word	0x00000000
        /*0020*/ 	.short	0x0000
        /*0022*/ 	.short	0x0000
        /*0024*/ 	.byte	0x00, 0xf5, 0x21, 0x00


	//----- nvinfo : EIATTR_SPARSE_MMA_MASK
	.align		4
.L_11:
        /*0028*/ 	.byte	0x03, 0x50
        /*002a*/ 	.short	0x0000


	//----- nvinfo : EIATTR_MAXREG_COUNT
	.align		4
        /*002c*/ 	.byte	0x03, 0x1b
        /*002e*/ 	.short	0x00ff


	//----- nvinfo : EIATTR_MERCURY_ISA_VERSION
	.align		4
        /*0030*/ 	.byte	0x03, 0x5f
        /*0032*/ 	.short	0x0101


	//----- nvinfo : EIATTR_VRC_CTA_INIT_COUNT
	.align		4
        /*0034*/ 	.byte	0x02, 0x4a
	.zero		1
	.zero		1


	//----- nvinfo : EIATTR_EXIT_INSTR_OFFSETS
	.align		4
        /*0038*/ 	.byte	0x04, 0x1c
        /*003a*/ 	.short	(.L_13 - .L_12)


	//   ....[0]....
.L_12:
        /*003c*/ 	.word	0x000001b0


	//----- nvinfo : EIATTR_MAX_THREADS
	.align		4
.L_13:
        /*0040*/ 	.byte	0x04, 0x05
        /*0042*/ 	.short	(.L_15 - .L_14)
.L_14:
        /*0044*/ 	.word	0x00000039
        /*0048*/ 	.word	0x00000001
        /*004c*/ 	.word	0x00000001


	//----- nvinfo : EIATTR_CBANK_PARAM_SIZE
	.align		4
.L_15:
        /*0050*/ 	.byte	0x03, 0x19
        /*0052*/ 	.short	0x0010


	//----- nvinfo : EIATTR_PARAM_CBANK
	.align		4
        /*0054*/ 	.byte	0x04, 0x0a
        /*0056*/ 	.short	(.L_17 - .L_16)
	.align		4
.L_16:
        /*0058*/ 	.word	index@(.nv.constant0.default_function_kernel)
        /*005c*/ 	.short	0x0380
        /*005e*/ 	.short	0x0010


	//----- nvinfo : EIATTR_SW_WAR
	.align		4
.L_17:
        /*0060*/ 	.byte	0x04, 0x36
        /*0062*/ 	.short	(.L_19 - .L_18)
.L_18:
        /*0064*/ 	.word	0x00000008
.L_19:


//--------------------- .nv.callgraph             --------------------------
	.section	.nv.callgraph,"",@"SHT_CUDA_CALLGRAPH"
	.align	4
	.sectionentsize	8
	.align		4
        /*0000*/ 	.word	0x00000000
	.align		4
        /*0004*/ 	.word	0xffffffff
	.align		4
        /*0008*/ 	.word	0x00000000
	.align		4
        /*000c*/ 	.word	0xfffffffe
	.align		4
        /*0010*/ 	.word	0x00000000
	.align		4
        /*0014*/ 	.word	0xfffffffd
	.align		4
        /*0018*/ 	.word	0x00000000
	.align		4
        /*001c*/ 	.word	0xfffffffc


//--------------------- .text.default_function_kernel --------------------------
	.section	.text.default_function_kernel,"ax",@progbits
	.align	128
        .global         default_function_kernel
        .type           default_function_kernel,@function
        .size           default_function_kernel,(.L_x_1 - default_function_kernel)
        .other          default_function_kernel,@"STO_CUDA_ENTRY STV_DEFAULT"
default_function_kernel:
.text.default_function_kernel:
[----:B------:R-:W-:Y:S01]  /*0000*/  LDC R1, c[0x0][0x37c] ;  /* 0x0000df00ff017b82 */ /* 0x000fe20000000800 */
[----:B------:R-:W0:Y:S01]  /*0010*/  S2R R7, SR_TID.X ;  /* 0x0000000000077919 */ /* 0x000e220000002100 */
[----:B------:R-:W1:Y:S01]  /*0020*/  LDCU.64 UR4, c[0x0][0x358] ;  /* 0x00006b00ff0477ac */ /* 0x000e620008000a00 */
[----:B------:R-:W2:Y:S01]  /*0030*/  S2R R8, SR_CTAID.X ;  /* 0x0000000000087919 */ /* 0x000ea20000002500 */
[----:B0-----:R-:W-:Y:S01]  /*0040*/  PRMT R0, R7, 0x9910, RZ ;  /* 0x0000991007007816 */ /* 0x001fe200000000ff */
[----:B--2---:R-:W-:-:S04]  /*0050*/  IMAD R7, R8, 0x39, R7 ;  /* 0x0000003908077824 */ /* 0x004fc800078e0207 */
[----:B------:R-:W-:Y:S01]  /*0060*/  IMAD R0, R0, 0x1b, RZ ;  /* 0x0000001b00007824 */ /* 0x000fe200078e02ff */
[----:B------:R-:W-:-:S04]  /*0070*/  SHF.R.U32.HI R2, RZ, 0x2, R7 ;  /* 0x00000002ff027819 */ /* 0x000fc80000011607 */
[----:B------:R-:W-:Y:S01]  /*0080*/  LOP3.LUT R4, R0, 0xffff, RZ, 0xc0, !PT ;  /* 0x0000ffff00047812 */ /* 0x000fe200078ec0ff */
[----:B------:R-:W-:-:S03]  /*0090*/  IMAD.HI.U32 R0, R2, 0x1af286bd, RZ ;  /* 0x1af286bd02007827 */ /* 0x000fc600078e00ff */
[----:B------:R-:W-:Y:S01]  /*00a0*/  SHF.R.U32.HI R4, RZ, 0x9, R4 ;  /* 0x00000009ff047819 */ /* 0x000fe20000011604 */
[----:B------:R-:W0:Y:S01]  /*00b0*/  LDC.64 R2, c[0x0][0x380] ;  /* 0x0000e000ff027b82 */ /* 0x000e220000000a00 */
[----:B------:R-:W-:Y:S02]  /*00c0*/  SHF.R.U32.HI R6, RZ, 0x1, R0 ;  /* 0x00000001ff067819 */ /* 0x000fe40000011600 */
[----:B------:R-:W-:Y:S02]  /*00d0*/  LOP3.LUT R0, R8, 0x1f, RZ, 0xc0, !PT ;  /* 0x0000001f08007812 */ /* 0x000fe400078ec0ff */
[----:B------:R-:W-:Y:S01]  /*00e0*/  LOP3.LUT R5, R4, 0xffff, RZ, 0xc0, !PT ;  /* 0x0000ffff04057812 */ /* 0x000fe200078ec0ff */
[----:B------:R-:W-:-:S04]  /*00f0*/  IMAD R6, R6, -0x4c, R7 ;  /* 0xffffffb406067824 */ /* 0x000fc800078e0207 */
[----:B------:R-:W-:Y:S01]  /*0100*/  IMAD R5, R0, 0x3, R5 ;  /* 0x0000000300057824 */ /* 0x000fe200078e0205 */
[----:B------:R-:W-:Y:S02]  /*0110*/  SHF.R.U32.HI R0, RZ, 0x5, R8 ;  /* 0x00000005ff007819 */ /* 0x000fe40000011608 */
[----:B------:R-:W-:Y:S02]  /*0120*/  SHF.R.U32.HI R9, RZ, 0x1, R6 ;  /* 0x00000001ff097819 */ /* 0x000fe40000011606 */
[----:B------:R-:W-:-:S03]  /*0130*/  SHF.R.U32.HI R5, RZ, 0x3, R5 ;  /* 0x00000003ff057819 */ /* 0x000fc60000011605 */
[----:B------:R-:W-:-:S04]  /*0140*/  IMAD R0, R0, 0x1c8, R9 ;  /* 0x000001c800007824 */ /* 0x000fc800078e0209 */
[----:B------:R-:W-:-:S04]  /*0150*/  IMAD R5, R5, 0x26, R0 ;  /* 0x0000002605057824 */ /* 0x000fc800078e0200 */
[----:B0-----:R-:W-:Y:S02]  /*0160*/  IMAD.WIDE.U32 R2, R5, 0x4, R2 ;  /* 0x0000000405027825 */ /* 0x001fe400078e0002 */
[----:B------:R-:W0:Y:S04]  /*0170*/  LDC.64 R4, c[0x0][0x388] ;  /* 0x0000e200ff047b82 */ /* 0x000e280000000a00 */
[----:B-1----:R-:W2:Y:S01]  /*0180*/  LDG.E.CONSTANT R3, desc[UR4][R2.64] ;  /* 0x0000000402037981 */ /* 0x002ea2000c1e9900 */
[----:B0-----:R-:W-:-:S05]  /*0190*/  IMAD.WIDE.U32 R4, R7, 0x4, R4 ;  /* 0x0000000407047825 */ /* 0x001fca00078e0004 */
[----:B--2---:R-:W-:Y:S01]  /*01a0*/  STG.E desc[UR4][R4.64], R3 ;  /* 0x0000000304007986 */ /* 0x004fe2000c101904 */
[----:B------:R-:W-:Y:S05]  /*01b0*/  EXIT ;  /* 0x000000000000794d */ /* 0x000fea0003800000 */
.L_x_0:
[----:B------:R-:W-:-:S00]  /*01c0*/  BRA `(.L_x_0) ;  /* 0xfffffffc00fc7947 */ /* 0x000fc0000383ffff */
[----:B------:R-:W-:-:S00]  /*01d0*/  NOP ;  /* 0x0000000000007918 */ /* 0x000fc00000000000 */
        /* <DEDUP_REMOVED lines=10> */
.L_x_1:


//--------------------- .nv.shared.reserved.0     --------------------------
	.section	.nv.shared.reserved.0,"aw",@nobits
	.weak		__nv_reservedSMEM_offset_0_alias
	.size		__nv_reservedSMEM_offset_0_alias, 0, 64
	.other		__nv_reservedSMEM_offset_0_alias,@"STO_CUDA_RESERVED_SHARED STV_DEFAULT"
__nv_reservedSMEM_offset_0_alias:
	.zero		0
	.zero		64


//--------------------- .nv.constant0.default_function_kernel --------------------------
	.section	.nv.constant0.default_function_kernel,"a",@progbits
	.sectionflags	@""
	.align	4
.nv.constant0.default_function_kernel:
	.zero		912


//--------------------- SYMBOLS --------------------------

	.type		.nv.reservedSmem.offset0,@object
	.size		.nv.reservedSmem.offset0,0x4
